.version 3.1
.target sm_20
.shared .s64 gu;

.entry main {
   .reg .u64 au, bu;

   // atomic add
   atom.shared.add.u64 au, [gu], 66;

   // exch, swap
   atom.shared.cas.b64   au, [gu], au, 666;
   atom.shared.exch.b64  au, [gu], au;

   bar.sync 0;
   st.shared.u64      [gu],au;
   exit;
}


// ===== COMPILED SASS (sm_100) =====

	.target	sm_100

	.elftype	@"ET_EXEC"


//--------------------- .note.nv.tkinfo           --------------------------
	.section	.note.nv.tkinfo,"",@"SHT_NOTE"
	.sectionflags	@"SHF_NOTE_NV_TKINFO"
	.tkinfo
        /*0018*/ 	.word	0x00000002
        /*0030*/ 	.string	""
        /*0030*/ 	.string	"ptxas"
        /*0030*/ 	.string	"Cuda compilation tools, release 13.0, V13.0.88"
        /*0030*/ 	.string	"Build cuda_13.0.r13.0/compiler.36424714_0"
        /*0030*/ 	.string	"-arch sm_100 "



//--------------------- .note.nv.cuinfo           --------------------------
	.section	.note.nv.cuinfo,"",@"SHT_NOTE"
	.sectionflags	@"SHF_NOTE_NV_CUINFO"
        /*0018*/ 	.short	0x0002
        /*001a*/ 	.short	0x0014
        /*001c*/ 	.short	0x0082
	.zero		2


//--------------------- .nv.info                  --------------------------
	.section	.nv.info,"",@"SHT_CUDA_INFO"
	.align	4


	//----- nvinfo : EIATTR_REGCOUNT
	.align		4
        /*0000*/ 	.byte	0x04, 0x2f
        /*0002*/ 	.short	(.L_1 - .L_0)
	.align		4
.L_0:
        /*0004*/ 	.word	index@(main)
        /*0008*/ 	.word	0x00000010


	//----- nvinfo : EIATTR_FRAME_SIZE
	.align		4
.L_1:
        /*000c*/ 	.byte	0x04, 0x11
        /*000e*/ 	.short	(.L_3 - .L_2)
	.align		4
.L_2:
        /*0010*/ 	.word	index@(main)
        /*0014*/ 	.word	0x00000000


	//----- nvinfo : EIATTR_MIN_STACK_SIZE
	.align		4
.L_3:
        /*0018*/ 	.byte	0x04, 0x12
        /*001a*/ 	.short	(.L_5 - .L_4)
	.align		4
.L_4:
        /*001c*/ 	.word	index@(main)
        /*0020*/ 	.word	0x00000000
.L_5:


//--------------------- .nv.compat                --------------------------
	.section	.nv.compat,"",@"SHT_CUDA_COMPAT_INFO"
	.align	4
        /*0000*/ 	.byte	0x02, 0x09, 0x00, 0x00, 0x02, 0x02, 0x01, 0x00, 0x02, 0x05, 0x05, 0x00, 0x03, 0x07, 0x01, 0x01
        /*0010*/ 	.byte	0x02, 0x03, 0x00, 0x00, 0x02, 0x06, 0x01, 0x00, 0x04, 0x0b, 0x08, 0x00, 0x09, 0x00, 0x00, 0x00
        /*0020*/ 	.byte	0x00, 0x00, 0x00, 0x00


//--------------------- .nv.info.main             --------------------------
	.section	.nv.info.main,"",@"SHT_CUDA_INFO"
	.sectionflags	@""
	.align	4


	//----- nvinfo : EIATTR_CUDA_API_VERSION
	.align		4
        /*0000*/ 	.byte	0x04, 0x37
        /*0002*/ 	.short	(.L_7 - .L_6)
.L_6:
        /*0004*/ 	.word	0x00000082


	//----- nvinfo : EIATTR_SPARSE_MMA_MASK
	.align		4
.L_7:
        /*0008*/ 	.byte	0x03, 0x50
        /*000a*/ 	.short	0x0000


	//----- nvinfo : EIATTR_MAXREG_COUNT
	.align		4
        /*000c*/ 	.byte	0x03, 0x1b
        /*000e*/ 	.short	0x00ff


	//----- nvinfo : EIATTR_NUM_BARRIERS
	.align		4
        /*0010*/ 	.byte	0x02, 0x4c
        /*0012*/ 	.byte	0x01
	.zero		1


	//----- nvinfo : EIATTR_MERCURY_ISA_VERSION
	.align		4
        /*0014*/ 	.byte	0x03, 0x5f
        /*0016*/ 	.short	0x0101


	//----- nvinfo : EIATTR_INT_WARP_WIDE_INSTR_OFFSETS
	.align		4
        /*0018*/ 	.byte	0x04, 0x31
        /*001a*/ 	.short	(.L_9 - .L_8)


	//   ....[0]....
.L_8:
        /*001c*/ 	.word	0x00000020


	//   ....[1]....
        /*0020*/ 	.word	0x000001d0


	//   ....[2]....
        /*0024*/ 	.word	0x000001f0


	//----- nvinfo : EIATTR_VRC_CTA_INIT_COUNT
	.align		4
.L_9:
        /*0028*/ 	.byte	0x02, 0x4a
	.zero		1
	.zero		1


	//----- nvinfo : EIATTR_EXIT_INSTR_OFFSETS
	.align		4
        /*002c*/ 	.byte	0x04, 0x1c
        /*002e*/ 	.short	(.L_11 - .L_10)


	//   ....[0]....
.L_10:
        /*0030*/ 	.word	0x00000290


	//----- nvinfo : EIATTR_CRS_STACK_SIZE
	.align		4
.L_11:
        /*0034*/ 	.byte	0x04, 0x1e
        /*0036*/ 	.short	(.L_13 - .L_12)
.L_12:
        /*0038*/ 	.word	0x00000000


	//----- nvinfo : EIATTR_SW_WAR
	.align		4
.L_13:
        /*003c*/ 	.byte	0x04, 0x36
        /*003e*/ 	.short	(.L_15 - .L_14)
.L_14:
        /*0040*/ 	.word	0x00000008
.L_15:


//--------------------- .nv.callgraph             --------------------------
	.section	.nv.callgraph,"",@"SHT_CUDA_CALLGRAPH"
	.align	4
	.sectionentsize	8
	.align		4
        /*0000*/ 	.word	0x00000000
	.align		4
        /*0004*/ 	.word	0xffffffff
	.align		4
        /*0008*/ 	.word	0x00000000
	.align		4
        /*000c*/ 	.word	0xfffffffe
	.align		4
        /*0010*/ 	.word	0x00000000
	.align		4
        /*0014*/ 	.word	0xfffffffd
	.align		4
        /*0018*/ 	.word	0x00000000
	.align		4
        /*001c*/ 	.word	0xfffffffc


//--------------------- .text.main                --------------------------
	.section	.text.main,"ax",@progbits
	.align	128
.text.main:
        .type           main,@function
        .size           main,(.L_x_5 - main)
        .other          main,@"STO_CUDA_ENTRY STV_DEFAULT"
main:
[----:B------:R-:W-:Y:S01]  /*0000*/  LDC R1, c[0x0][0x37c] ;  /* 0x0000df00ff017b82 */ /* 0x000fe20000000800 */
[----:B------:R-:W0:Y:S01]  /*0010*/  S2R R3, SR_LANEID ;  /* 0x0000000000037919 */ /* 0x000e220000000000 */
[----:B------:R-:W-:-:S06]  /*0020*/  VOTEU.ANY UR6, UPT, PT ;  /* 0x0000000000067886 */ /* 0x000fcc00038e0100 */
[----:B------:R-:W1:Y:S01]  /*0030*/  S2UR UR5, SR_CgaCtaId ;  /* 0x00000000000579c3 */ /* 0x000e620000008800 */
[----:B------:R-:W0:Y:S01]  /*0040*/  FLO.U32 R0, UR6 ;  /* 0x0000000600007d00 */ /* 0x000e2200080e0000 */
[----:B------:R-:W-:Y:S01]  /*0050*/  UMOV UR4, 0x400 ;  /* 0x0000040000047882 */ /* 0x000fe20000000000 */
[----:B------:R-:W-:Y:S01]  /*0060*/  BSSY.RECONVERGENT B0, `(.L_x_0) ;  /* 0x0000012000007945 */ /* 0x000fe20003800200 */
[----:B-1----:R-:W-:Y:S01]  /*0070*/  ULEA UR5, UR5, UR4, 0x18 ;  /* 0x0000000405057291 */ /* 0x002fe2000f8ec0ff */
[----:B0-----:R-:W-:-:S13]  /*0080*/  ISETP.EQ.U32.AND P0, PT, R0, R3, PT ;  /* 0x000000030000720c */ /* 0x001fda0003f02070 */
[----:B------:R-:W-:Y:S05]  /*0090*/  @!P0 BRA `(.L_x_1) ;  /* 0x0000000000388947 */ /* 0x000fea0003800000 */
[----:B------:R-:W0:Y:S01]  /*00a0*/  POPC R2, UR6 ;  /* 0x0000000600027d09 */ /* 0x000e220008000000 */
[----:B------:R-:W-:Y:S01]  /*00b0*/  UMOV UR4, URZ ;  /* 0x000000ff00047c82 */ /* 0x000fe20008000000 */
[----:B------:R-:W-:Y:S01]  /*00c0*/  BSSY.RECONVERGENT B1, `(.L_x_2) ;  /* 0x0000009000017945 */ /* 0x000fe20003800200 */
[----:B0-----:R-:W-:-:S04]  /*00d0*/  IMAD.WIDE.U32 R2, R2, 0x42, RZ ;  /* 0x0000004202027825 */ /* 0x001fc800078e00ff */
[----:B------:R-:W-:-:S07]  /*00e0*/  VIADD R9, R3, UR4 ;  /* 0x0000000403097c36 */ /* 0x000fce0008000000 */
.L_x_3:
[----:B------:R-:W0:Y:S01]  /*00f0*/  LDS.64 R4, [UR5] ;  /* 0x00000005ff047984 */ /* 0x000e220008000a00 */
[----:B------:R-:W-:Y:S02]  /*0100*/  MOV R11, UR5 ;  /* 0x00000005000b7c02 */ /* 0x000fe40008000f00 */
[----:B0-----:R-:W-:-:S05]  /*0110*/  IADD3 R6, P0, PT, R4, R2, RZ ;  /* 0x0000000204067210 */ /* 0x001fca0007f1e0ff */
[----:B------:R-:W-:-:S07]  /*0120*/  IMAD.X R7, R5, 0x1, R9, P0 ;  /* 0x0000000105077824 */ /* 0x000fce00000e0609 */
[----:B------:R-:W0:Y:S02]  /*0130*/  ATOMS.CAST.SPIN.64 P0, [R11], R4, R6 ;  /* 0x000000040b00758d */ /* 0x000e240001800406 */
[----:B0-----:R-:W-:Y:S05]  /*0140*/  @!P0 BRA `(.L_x_3) ;  /* 0xfffffffc00e88947 */ /* 0x001fea000383ffff */
[----:B------:R-:W-:Y:S05]  /*0150*/  BSYNC.RECONVERGENT B1 ;  /* 0x0000000000017941 */ /* 0x000fea0003800200 */
.L_x_2:
[----:B------:R-:W-:Y:S01]  /*0160*/  IMAD.MOV.U32 R9, RZ, RZ, R4 ;  /* 0x000000ffff097224 */ /* 0x000fe200078e0004 */
[----:B------:R-:W-:-:S07]  /*0170*/  MOV R11, R5 ;  /* 0x00000005000b7202 */ /* 0x000fce0000000f00 */
.L_x_1:
[----:B------:R-:W-:Y:S05]  /*0180*/  BSYNC.RECONVERGENT B0 ;  /* 0x0000000000007941 */ /* 0x000fea0003800200 */
.L_x_0:
[----:B------:R-:W0:Y:S01]  /*0190*/  S2R R4, SR_LTMASK ;  /* 0x0000000000047919 */ /* 0x000e220000003900 */
[----:B------:R-:W-:Y:S01]  /*01a0*/  UMOV UR4, URZ ;  /* 0x000000ff00047c82 */ /* 0x000fe20008000000 */
[----:B------:R-:W-:Y:S02]  /*01b0*/  HFMA2 R7, -RZ, RZ, 0, 0 ;  /* 0x00000000ff077431 */ /* 0x000fe400000001ff */
[----:B------:R-:W-:Y:S01]  /*01c0*/  IMAD.U32 R13, RZ, RZ, UR5 ;  /* 0x00000005ff0d7e24 */ /* 0x000fe2000f8e00ff */
[----:B------:R-:W-:Y:S01]  /*01d0*/  SHFL.IDX PT, R2, R9, R0, 0x1f ;  /* 0x00001f0009027589 */ /* 0x000fe200000e0000 */
[----:B------:R-:W-:-:S03]  /*01e0*/  IMAD.MOV.U32 R6, RZ, RZ, 0x29a ;  /* 0x0000029aff067424 */ /* 0x000fc600078e00ff */
[----:B------:R-:W1:Y:S01]  /*01f0*/  SHFL.IDX PT, R3, R11, R0, 0x1f ;  /* 0x00001f000b037589 */ /* 0x000e6200000e0000 */
[----:B0-----:R-:W-:-:S04]  /*0200*/  LOP3.LUT R4, R4, UR6, RZ, 0xc0, !PT ;  /* 0x0000000604047c12 */ /* 0x001fc8000f8ec0ff */
[----:B------:R-:W1:Y:S02]  /*0210*/  POPC R5, R4 ;  /* 0x0000000400057309 */ /* 0x000e640000000000 */
[----:B-1----:R-:W-:-:S05]  /*0220*/  IMAD.WIDE.U32 R2, R5, 0x42, R2 ;  /* 0x0000004205027825 */ /* 0x002fca00078e0002 */
[----:B------:R-:W-:Y:S02]  /*0230*/  IADD3 R5, PT, PT, R3, UR4, RZ ;  /* 0x0000000403057c10 */ /* 0x000fe4000fffe0ff */
[----:B------:R-:W-:-:S05]  /*0240*/  MOV R4, R2 ;  /* 0x0000000200047202 */ /* 0x000fca0000000f00 */
[----:B------:R-:W0:Y:S04]  /*0250*/  ATOMS.CAS.64 R2, [R13], R4, R6 ;  /* 0x000000040d02738d */ /* 0x000e280000000406 */
[----:B0-----:R-:W0:Y:S01]  /*0260*/  ATOMS.EXCH.64 R2, [UR5], R2 ;  /* 0x00000002ff02798c */ /* 0x001e22000c000405 */
[----:B------:R-:W-:Y:S06]  /*0270*/  BAR.SYNC.DEFER_BLOCKING 0x0 ;  /* 0x0000000000007b1d */ /* 0x000fec0000010000 */
[----:B0-----:R-:W-:Y:S01]  /*0280*/  STS.64 [UR5], R2 ;  /* 0x00000002ff007988 */ /* 0x001fe20008000a05 */
[----:B------:R-:W-:Y:S05]  /*0290*/  EXIT ;  /* 0x000000000000794d */ /* 0x000fea0003800000 */
.L_x_4:
[----:B------:R-:W-:-:S00]  /*02a0*/  BRA `(.L_x_4) ;  /* 0xfffffffc00fc7947 */ /* 0x000fc0000383ffff */
[----:B------:R-:W-:-:S00]  /*02b0*/  NOP ;  /* 0x0000000000007918 */ /* 0x000fc00000000000 */
        /* <DEDUP_REMOVED lines=12> */
.L_x_5:


//--------------------- .nv.shared.main           --------------------------
	.section	.nv.shared.main,"aw",@nobits
	.sectionflags	@""
	.align	8
.nv.shared.main:
	.zero		1032


//--------------------- .nv.shared.reserved.0     --------------------------
	.section	.nv.shared.reserved.0,"aw",@nobits
	.weak		__nv_reservedSMEM_offset_0_alias
	.size		__nv_reservedSMEM_offset_0_alias, 0, 64
	.other		__nv_reservedSMEM_offset_0_alias,@"STO_CUDA_RESERVED_SHARED STV_DEFAULT"
__nv_reservedSMEM_offset_0_alias:
	.zero		0
	.zero		64


//--------------------- .nv.constant0.main        --------------------------
	.section	.nv.constant0.main,"a",@progbits
	.sectionflags	@""
	.align	4
.nv.constant0.main:
	.zero		896


//--------------------- SYMBOLS --------------------------

	.type		.nv.reservedSmem.offset0,@object
	.size		.nv.reservedSmem.offset0,0x4
	.type		.nv.reservedSmem.cap,@object
	.size		.nv.reservedSmem.cap,0x4
